//
// Generated by NVIDIA NVVM Compiler
//
// Compiler Build ID: CL-36424714
// Cuda compilation tools, release 13.0, V13.0.88
// Based on NVVM 20.0.0
//

.version 9.0
.target sm_100
.address_size 64

	// .globl	_Z12matmul_tiledPKfS0_Pfi
// _ZZ12matmul_tiledPKfS0_PfiE2As has been demoted
// _ZZ12matmul_tiledPKfS0_PfiE2Bs has been demoted
.extern .shared .align 16 .b8 smem[];

.visible .entry _Z12matmul_tiledPKfS0_Pfi(
	.param .u64 .ptr .align 1 _Z12matmul_tiledPKfS0_Pfi_param_0,
	.param .u64 .ptr .align 1 _Z12matmul_tiledPKfS0_Pfi_param_1,
	.param .u64 .ptr .align 1 _Z12matmul_tiledPKfS0_Pfi_param_2,
	.param .u32 _Z12matmul_tiledPKfS0_Pfi_param_3
)
{
	.reg .pred 	%p<3>;
	.reg .b32 	%r<33>;
	.reg .b32 	%f<105>;
	.reg .b64 	%rd<13>;
	// demoted variable
	.shared .align 4 .b8 _ZZ12matmul_tiledPKfS0_PfiE2As[4096];
	// demoted variable
	.shared .align 4 .b8 _ZZ12matmul_tiledPKfS0_PfiE2Bs[4096];
	ld.param.u64 	%rd3, [_Z12matmul_tiledPKfS0_Pfi_param_0];
	ld.param.u64 	%rd4, [_Z12matmul_tiledPKfS0_Pfi_param_1];
	ld.param.u64 	%rd5, [_Z12matmul_tiledPKfS0_Pfi_param_2];
	ld.param.u32 	%r18, [_Z12matmul_tiledPKfS0_Pfi_param_3];
	mov.u32 	%r19, %ctaid.y;
	shl.b32 	%r20, %r19, 5;
	mov.u32 	%r1, %tid.y;
	add.s32 	%r2, %r20, %r1;
	mov.u32 	%r21, %ctaid.x;
	shl.b32 	%r3, %r21, 5;
	mov.u32 	%r4, %tid.x;
	setp.lt.s32 	%p1, %r18, 1;
	mov.f32 	%f104, 0f00000000;
	@%p1 bra 	$L__BB0_3;
	shl.b32 	%r23, %r1, 7;
	mov.u32 	%r24, _ZZ12matmul_tiledPKfS0_PfiE2As;
	add.s32 	%r5, %r24, %r23;
	shl.b32 	%r25, %r4, 2;
	add.s32 	%r6, %r5, %r25;
	mov.u32 	%r26, _ZZ12matmul_tiledPKfS0_PfiE2Bs;
	add.s32 	%r8, %r26, %r25;
	add.s32 	%r7, %r8, %r23;
	mad.lo.s32 	%r27, %r1, %r18, %r4;
	add.s32 	%r31, %r27, %r3;
	shl.b32 	%r10, %r18, 5;
	mad.lo.s32 	%r30, %r18, %r2, %r4;
	cvta.to.global.u64 	%rd1, %rd3;
	cvta.to.global.u64 	%rd2, %rd4;
	mov.f32 	%f104, 0f00000000;
	mov.b32 	%r32, 0;
$L__BB0_2:
	mul.wide.u32 	%rd6, %r30, 4;
	add.s64 	%rd7, %rd1, %rd6;
	ld.global.nc.f32 	%f6, [%rd7];
	st.shared.f32 	[%r6], %f6;
	mul.wide.u32 	%rd8, %r31, 4;
	add.s64 	%rd9, %rd2, %rd8;
	ld.global.nc.f32 	%f7, [%rd9];
	st.shared.f32 	[%r7], %f7;
	bar.sync 	0;
	ld.shared.f32 	%f8, [%r5];
	ld.shared.f32 	%f9, [%r8];
	fma.rn.f32 	%f10, %f8, %f9, %f104;
	ld.shared.f32 	%f11, [%r5+4];
	ld.shared.f32 	%f12, [%r8+128];
	fma.rn.f32 	%f13, %f11, %f12, %f10;
	ld.shared.f32 	%f14, [%r5+8];
	ld.shared.f32 	%f15, [%r8+256];
	fma.rn.f32 	%f16, %f14, %f15, %f13;
	ld.shared.f32 	%f17, [%r5+12];
	ld.shared.f32 	%f18, [%r8+384];
	fma.rn.f32 	%f19, %f17, %f18, %f16;
	ld.shared.f32 	%f20, [%r5+16];
	ld.shared.f32 	%f21, [%r8+512];
	fma.rn.f32 	%f22, %f20, %f21, %f19;
	ld.shared.f32 	%f23, [%r5+20];
	ld.shared.f32 	%f24, [%r8+640];
	fma.rn.f32 	%f25, %f23, %f24, %f22;
	ld.shared.f32 	%f26, [%r5+24];
	ld.shared.f32 	%f27, [%r8+768];
	fma.rn.f32 	%f28, %f26, %f27, %f25;
	ld.shared.f32 	%f29, [%r5+28];
	ld.shared.f32 	%f30, [%r8+896];
	fma.rn.f32 	%f31, %f29, %f30, %f28;
	ld.shared.f32 	%f32, [%r5+32];
	ld.shared.f32 	%f33, [%r8+1024];
	fma.rn.f32 	%f34, %f32, %f33, %f31;
	ld.shared.f32 	%f35, [%r5+36];
	ld.shared.f32 	%f36, [%r8+1152];
	fma.rn.f32 	%f37, %f35, %f36, %f34;
	ld.shared.f32 	%f38, [%r5+40];
	ld.shared.f32 	%f39, [%r8+1280];
	fma.rn.f32 	%f40, %f38, %f39, %f37;
	ld.shared.f32 	%f41, [%r5+44];
	ld.shared.f32 	%f42, [%r8+1408];
	fma.rn.f32 	%f43, %f41, %f42, %f40;
	ld.shared.f32 	%f44, [%r5+48];
	ld.shared.f32 	%f45, [%r8+1536];
	fma.rn.f32 	%f46, %f44, %f45, %f43;
	ld.shared.f32 	%f47, [%r5+52];
	ld.shared.f32 	%f48, [%r8+1664];
	fma.rn.f32 	%f49, %f47, %f48, %f46;
	ld.shared.f32 	%f50, [%r5+56];
	ld.shared.f32 	%f51, [%r8+1792];
	fma.rn.f32 	%f52, %f50, %f51, %f49;
	ld.shared.f32 	%f53, [%r5+60];
	ld.shared.f32 	%f54, [%r8+1920];
	fma.rn.f32 	%f55, %f53, %f54, %f52;
	ld.shared.f32 	%f56, [%r5+64];
	ld.shared.f32 	%f57, [%r8+2048];
	fma.rn.f32 	%f58, %f56, %f57, %f55;
	ld.shared.f32 	%f59, [%r5+68];
	ld.shared.f32 	%f60, [%r8+2176];
	fma.rn.f32 	%f61, %f59, %f60, %f58;
	ld.shared.f32 	%f62, [%r5+72];
	ld.shared.f32 	%f63, [%r8+2304];
	fma.rn.f32 	%f64, %f62, %f63, %f61;
	ld.shared.f32 	%f65, [%r5+76];
	ld.shared.f32 	%f66, [%r8+2432];
	fma.rn.f32 	%f67, %f65, %f66, %f64;
	ld.shared.f32 	%f68, [%r5+80];
	ld.shared.f32 	%f69, [%r8+2560];
	fma.rn.f32 	%f70, %f68, %f69, %f67;
	ld.shared.f32 	%f71, [%r5+84];
	ld.shared.f32 	%f72, [%r8+2688];
	fma.rn.f32 	%f73, %f71, %f72, %f70;
	ld.shared.f32 	%f74, [%r5+88];
	ld.shared.f32 	%f75, [%r8+2816];
	fma.rn.f32 	%f76, %f74, %f75, %f73;
	ld.shared.f32 	%f77, [%r5+92];
	ld.shared.f32 	%f78, [%r8+2944];
	fma.rn.f32 	%f79, %f77, %f78, %f76;
	ld.shared.f32 	%f80, [%r5+96];
	ld.shared.f32 	%f81, [%r8+3072];
	fma.rn.f32 	%f82, %f80, %f81, %f79;
	ld.shared.f32 	%f83, [%r5+100];
	ld.shared.f32 	%f84, [%r8+3200];
	fma.rn.f32 	%f85, %f83, %f84, %f82;
	ld.shared.f32 	%f86, [%r5+104];
	ld.shared.f32 	%f87, [%r8+3328];
	fma.rn.f32 	%f88, %f86, %f87, %f85;
	ld.shared.f32 	%f89, [%r5+108];
	ld.shared.f32 	%f90, [%r8+3456];
	fma.rn.f32 	%f91, %f89, %f90, %f88;
	ld.shared.f32 	%f92, [%r5+112];
	ld.shared.f32 	%f93, [%r8+3584];
	fma.rn.f32 	%f94, %f92, %f93, %f91;
	ld.shared.f32 	%f95, [%r5+116];
	ld.shared.f32 	%f96, [%r8+3712];
	fma.rn.f32 	%f97, %f95, %f96, %f94;
	ld.shared.f32 	%f98, [%r5+120];
	ld.shared.f32 	%f99, [%r8+3840];
	fma.rn.f32 	%f100, %f98, %f99, %f97;
	ld.shared.f32 	%f101, [%r5+124];
	ld.shared.f32 	%f102, [%r8+3968];
	fma.rn.f32 	%f104, %f101, %f102, %f100;
	bar.sync 	0;
	add.s32 	%r32, %r32, 32;
	add.s32 	%r31, %r31, %r10;
	add.s32 	%r30, %r30, 32;
	setp.lt.s32 	%p2, %r32, %r18;
	@%p2 bra 	$L__BB0_2;
$L__BB0_3:
	cvta.to.global.u64 	%rd10, %rd5;
	add.s32 	%r28, %r3, %r4;
	mad.lo.s32 	%r29, %r18, %r2, %r28;
	mul.wide.s32 	%rd11, %r29, 4;
	add.s64 	%rd12, %rd10, %rd11;
	st.global.f32 	[%rd12], %f104;
	ret;

}
	// .globl	_Z12matmul_dsmemPKfS0_Pfi
.visible .entry _Z12matmul_dsmemPKfS0_Pfi(
	.param .u64 .ptr .align 1 _Z12matmul_dsmemPKfS0_Pfi_param_0,
	.param .u64 .ptr .align 1 _Z12matmul_dsmemPKfS0_Pfi_param_1,
	.param .u64 .ptr .align 1 _Z12matmul_dsmemPKfS0_Pfi_param_2,
	.param .u32 _Z12matmul_dsmemPKfS0_Pfi_param_3
)
{
	.reg .pred 	%p<4>;
	.reg .b32 	%r<34>;
	.reg .b32 	%f<105>;
	.reg .b64 	%rd<18>;

	ld.param.u64 	%rd4, [_Z12matmul_dsmemPKfS0_Pfi_param_0];
	ld.param.u64 	%rd5, [_Z12matmul_dsmemPKfS0_Pfi_param_1];
	ld.param.u64 	%rd6, [_Z12matmul_dsmemPKfS0_Pfi_param_2];
	ld.param.u32 	%r17, [_Z12matmul_dsmemPKfS0_Pfi_param_3];
	mov.u32 	%r18, %ctaid.y;
	shl.b32 	%r19, %r18, 5;
	mov.u32 	%r1, %tid.y;
	add.s32 	%r2, %r19, %r1;
	mov.u32 	%r20, %ctaid.x;
	shl.b32 	%r3, %r20, 5;
	mov.u32 	%r4, %tid.x;
	setp.lt.s32 	%p1, %r17, 1;
	mov.f32 	%f104, 0f00000000;
	@%p1 bra 	$L__BB1_5;
	mov.u32 	%r5, %cluster_ctarank;
	shl.b32 	%r22, %r1, 5;
	add.s32 	%r23, %r22, %r4;
	shl.b32 	%r24, %r23, 2;
	mov.u32 	%r25, smem;
	add.s32 	%r6, %r25, %r24;
	cvt.u64.u32 	%rd7, %r25;
	cvta.shared.u64 	%rd8, %rd7;
	mapa.u64	%rd9, %rd8, 0;
	mul.wide.u32 	%rd10, %r22, 4;
	add.s64 	%rd1, %rd9, %rd10;
	shl.b32 	%r26, %r4, 2;
	add.s32 	%r27, %r25, %r26;
	add.s32 	%r7, %r27, 4096;
	mad.lo.s32 	%r28, %r1, %r17, %r4;
	add.s32 	%r32, %r28, %r3;
	shl.b32 	%r9, %r17, 5;
	mad.lo.s32 	%r31, %r17, %r2, %r4;
	cvta.to.global.u64 	%rd2, %rd4;
	cvta.to.global.u64 	%rd3, %rd5;
	mov.f32 	%f104, 0f00000000;
	mov.b32 	%r33, 0;
$L__BB1_2:
	setp.ne.s32 	%p2, %r5, 0;
	@%p2 bra 	$L__BB1_4;
	mul.wide.u32 	%rd11, %r31, 4;
	add.s64 	%rd12, %rd2, %rd11;
	ld.global.nc.f32 	%f6, [%rd12];
	st.shared.f32 	[%r6], %f6;
$L__BB1_4:
	mul.wide.u32 	%rd13, %r32, 4;
	add.s64 	%rd14, %rd3, %rd13;
	ld.global.nc.f32 	%f7, [%rd14];
	st.shared.f32 	[%r6+4096], %f7;
	barrier.cluster.arrive;
	barrier.cluster.wait;
	ld.f32 	%f8, [%rd1];
	ld.shared.f32 	%f9, [%r7];
	fma.rn.f32 	%f10, %f8, %f9, %f104;
	ld.f32 	%f11, [%rd1+4];
	ld.shared.f32 	%f12, [%r7+128];
	fma.rn.f32 	%f13, %f11, %f12, %f10;
	ld.f32 	%f14, [%rd1+8];
	ld.shared.f32 	%f15, [%r7+256];
	fma.rn.f32 	%f16, %f14, %f15, %f13;
	ld.f32 	%f17, [%rd1+12];
	ld.shared.f32 	%f18, [%r7+384];
	fma.rn.f32 	%f19, %f17, %f18, %f16;
	ld.f32 	%f20, [%rd1+16];
	ld.shared.f32 	%f21, [%r7+512];
	fma.rn.f32 	%f22, %f20, %f21, %f19;
	ld.f32 	%f23, [%rd1+20];
	ld.shared.f32 	%f24, [%r7+640];
	fma.rn.f32 	%f25, %f23, %f24, %f22;
	ld.f32 	%f26, [%rd1+24];
	ld.shared.f32 	%f27, [%r7+768];
	fma.rn.f32 	%f28, %f26, %f27, %f25;
	ld.f32 	%f29, [%rd1+28];
	ld.shared.f32 	%f30, [%r7+896];
	fma.rn.f32 	%f31, %f29, %f30, %f28;
	ld.f32 	%f32, [%rd1+32];
	ld.shared.f32 	%f33, [%r7+1024];
	fma.rn.f32 	%f34, %f32, %f33, %f31;
	ld.f32 	%f35, [%rd1+36];
	ld.shared.f32 	%f36, [%r7+1152];
	fma.rn.f32 	%f37, %f35, %f36, %f34;
	ld.f32 	%f38, [%rd1+40];
	ld.shared.f32 	%f39, [%r7+1280];
	fma.rn.f32 	%f40, %f38, %f39, %f37;
	ld.f32 	%f41, [%rd1+44];
	ld.shared.f32 	%f42, [%r7+1408];
	fma.rn.f32 	%f43, %f41, %f42, %f40;
	ld.f32 	%f44, [%rd1+48];
	ld.shared.f32 	%f45, [%r7+1536];
	fma.rn.f32 	%f46, %f44, %f45, %f43;
	ld.f32 	%f47, [%rd1+52];
	ld.shared.f32 	%f48, [%r7+1664];
	fma.rn.f32 	%f49, %f47, %f48, %f46;
	ld.f32 	%f50, [%rd1+56];
	ld.shared.f32 	%f51, [%r7+1792];
	fma.rn.f32 	%f52, %f50, %f51, %f49;
	ld.f32 	%f53, [%rd1+60];
	ld.shared.f32 	%f54, [%r7+1920];
	fma.rn.f32 	%f55, %f53, %f54, %f52;
	ld.f32 	%f56, [%rd1+64];
	ld.shared.f32 	%f57, [%r7+2048];
	fma.rn.f32 	%f58, %f56, %f57, %f55;
	ld.f32 	%f59, [%rd1+68];
	ld.shared.f32 	%f60, [%r7+2176];
	fma.rn.f32 	%f61, %f59, %f60, %f58;
	ld.f32 	%f62, [%rd1+72];
	ld.shared.f32 	%f63, [%r7+2304];
	fma.rn.f32 	%f64, %f62, %f63, %f61;
	ld.f32 	%f65, [%rd1+76];
	ld.shared.f32 	%f66, [%r7+2432];
	fma.rn.f32 	%f67, %f65, %f66, %f64;
	ld.f32 	%f68, [%rd1+80];
	ld.shared.f32 	%f69, [%r7+2560];
	fma.rn.f32 	%f70, %f68, %f69, %f67;
	ld.f32 	%f71, [%rd1+84];
	ld.shared.f32 	%f72, [%r7+2688];
	fma.rn.f32 	%f73, %f71, %f72, %f70;
	ld.f32 	%f74, [%rd1+88];
	ld.shared.f32 	%f75, [%r7+2816];
	fma.rn.f32 	%f76, %f74, %f75, %f73;
	ld.f32 	%f77, [%rd1+92];
	ld.shared.f32 	%f78, [%r7+2944];
	fma.rn.f32 	%f79, %f77, %f78, %f76;
	ld.f32 	%f80, [%rd1+96];
	ld.shared.f32 	%f81, [%r7+3072];
	fma.rn.f32 	%f82, %f80, %f81, %f79;
	ld.f32 	%f83, [%rd1+100];
	ld.shared.f32 	%f84, [%r7+3200];
	fma.rn.f32 	%f85, %f83, %f84, %f82;
	ld.f32 	%f86, [%rd1+104];
	ld.shared.f32 	%f87, [%r7+3328];
	fma.rn.f32 	%f88, %f86, %f87, %f85;
	ld.f32 	%f89, [%rd1+108];
	ld.shared.f32 	%f90, [%r7+3456];
	fma.rn.f32 	%f91, %f89, %f90, %f88;
	ld.f32 	%f92, [%rd1+112];
	ld.shared.f32 	%f93, [%r7+3584];
	fma.rn.f32 	%f94, %f92, %f93, %f91;
	ld.f32 	%f95, [%rd1+116];
	ld.shared.f32 	%f96, [%r7+3712];
	fma.rn.f32 	%f97, %f95, %f96, %f94;
	ld.f32 	%f98, [%rd1+120];
	ld.shared.f32 	%f99, [%r7+3840];
	fma.rn.f32 	%f100, %f98, %f99, %f97;
	ld.f32 	%f101, [%rd1+124];
	ld.shared.f32 	%f102, [%r7+3968];
	fma.rn.f32 	%f104, %f101, %f102, %f100;
	barrier.cluster.arrive;
	barrier.cluster.wait;
	add.s32 	%r33, %r33, 32;
	add.s32 	%r32, %r32, %r9;
	add.s32 	%r31, %r31, 32;
	setp.lt.s32 	%p3, %r33, %r17;
	@%p3 bra 	$L__BB1_2;
$L__BB1_5:
	cvta.to.global.u64 	%rd15, %rd6;
	add.s32 	%r29, %r3, %r4;
	mad.lo.s32 	%r30, %r17, %r2, %r29;
	mul.wide.s32 	%rd16, %r30, 4;
	add.s64 	%rd17, %rd15, %rd16;
	st.global.f32 	[%rd17], %f104;
	ret;

}


// ===== COMPILED SASS (sm_100) =====

	.target	sm_100

	.elftype	@"ET_EXEC"


//--------------------- .note.nv.tkinfo           --------------------------
	.section	.note.nv.tkinfo,"",@"SHT_NOTE"
	.sectionflags	@"SHF_NOTE_NV_TKINFO"
	.tkinfo
        /*0018*/ 	.word	0x00000002
        /*0030*/ 	.string	""
        /*0030*/ 	.string	"ptxas"
        /*0030*/ 	.string	"Cuda compilation tools, release 13.0, V13.0.88"
        /*0030*/ 	.string	"Build cuda_13.0.r13.0/compiler.36424714_0"
        /*0030*/ 	.string	"-arch sm_100 -m 64 "



//--------------------- .note.nv.cuinfo           --------------------------
	.section	.note.nv.cuinfo,"",@"SHT_NOTE"
	.sectionflags	@"SHF_NOTE_NV_CUINFO"
        /*0018*/ 	.short	0x0002
        /*001a*/ 	.short	0x0064
        /*001c*/ 	.short	0x0082
	.zero		2


//--------------------- .nv.info                  --------------------------
	.section	.nv.info,"",@"SHT_CUDA_INFO"
	.align	4


	//----- nvinfo : EIATTR_REGCOUNT
	.align		4
        /*0000*/ 	.byte	0x04, 0x2f
        /*0002*/ 	.short	(.L_1 - .L_0)
	.align		4
.L_0:
        /*0004*/ 	.word	index@(_Z12matmul_tiledPKfS0_Pfi)
        /*0008*/ 	.word	0x00000020


	//----- nvinfo : EIATTR_FRAME_SIZE
	.align		4
.L_1:
        /*000c*/ 	.byte	0x04, 0x11
        /*000e*/ 	.short	(.L_3 - .L_2)
	.align		4
.L_2:
        /*0010*/ 	.word	index@(_Z12matmul_tiledPKfS0_Pfi)
        /*0014*/ 	.word	0x00000000


	//----- nvinfo : EIATTR_REGCOUNT
	.align		4
.L_3:
        /*0018*/ 	.byte	0x04, 0x2f
        /*001a*/ 	.short	(.L_5 - .L_4)
	.align		4
.L_4:
        /*001c*/ 	.word	index@(_Z12matmul_dsmemPKfS0_Pfi)
        /*0020*/ 	.word	0x0000001f


	//----- nvinfo : EIATTR_FRAME_SIZE
	.align		4
.L_5:
        /*0024*/ 	.byte	0x04, 0x11
        /*0026*/ 	.short	(.L_7 - .L_6)
	.align		4
.L_6:
        /*0028*/ 	.word	index@(_Z12matmul_dsmemPKfS0_Pfi)
        /*002c*/ 	.word	0x00000000


	//----- nvinfo : EIATTR_MIN_STACK_SIZE
	.align		4
.L_7:
        /*0030*/ 	.byte	0x04, 0x12
        /*0032*/ 	.short	(.L_9 - .L_8)
	.align		4
.L_8:
        /*0034*/ 	.word	index@(_Z12matmul_dsmemPKfS0_Pfi)
        /*0038*/ 	.word	0x00000000


	//----- nvinfo : EIATTR_MIN_STACK_SIZE
	.align		4
.L_9:
        /*003c*/ 	.byte	0x04, 0x12
        /*003e*/ 	.short	(.L_11 - .L_10)
	.align		4
.L_10:
        /*0040*/ 	.word	index@(_Z12matmul_tiledPKfS0_Pfi)
        /*0044*/ 	.word	0x00000000
.L_11:


//--------------------- .nv.compat                --------------------------
	.section	.nv.compat,"",@"SHT_CUDA_COMPAT_INFO"
	.align	4
        /*0000*/ 	.byte	0x02, 0x09, 0x00, 0x00, 0x02, 0x02, 0x01, 0x00, 0x02, 0x05, 0x05, 0x00, 0x03, 0x07, 0x01, 0x01
        /*0010*/ 	.byte	0x02, 0x03, 0x00, 0x00, 0x02, 0x06, 0x01, 0x00, 0x04, 0x0b, 0x08, 0x00, 0x09, 0x00, 0x00, 0x00
        /*0020*/ 	.byte	0x00, 0x00, 0x00, 0x00


//--------------------- .nv.info._Z12matmul_dsmemPKfS0_Pfi --------------------------
	.section	.nv.info._Z12matmul_dsmemPKfS0_Pfi,"",@"SHT_CUDA_INFO"
	.sectionflags	@""
	.align	4


	//----- nvinfo : EIATTR_CUDA_API_VERSION
	.align		4
        /*0000*/ 	.byte	0x04, 0x37
        /*0002*/ 	.short	(.L_13 - .L_12)
.L_12:
        /*0004*/ 	.word	0x00000082


	//----- nvinfo : EIATTR_KPARAM_INFO
	.align		4
.L_13:
        /*0008*/ 	.byte	0x04, 0x17
        /*000a*/ 	.short	(.L_15 - .L_14)
.L_14:
        /*000c*/ 	.word	0x00000000
        /*0010*/ 	.short	0x0003
        /*0012*/ 	.short	0x0018
        /*0014*/ 	.byte	0x00, 0xf0, 0x11, 0x00


	//----- nvinfo : EIATTR_KPARAM_INFO
	.align		4
.L_15:
        /*0018*/ 	.byte	0x04, 0x17
        /*001a*/ 	.short	(.L_17 - .L_16)
.L_16:
        /*001c*/ 	.word	0x00000000
        /*0020*/ 	.short	0x0002
        /*0022*/ 	.short	0x0010
        /*0024*/ 	.byte	0x00, 0xf5, 0x21, 0x00


	//----- nvinfo : EIATTR_KPARAM_INFO
	.align		4
.L_17:
        /*0028*/ 	.byte	0x04, 0x17
        /*002a*/ 	.short	(.L_19 - .L_18)
.L_18:
        /*002c*/ 	.word	0x00000000
        /*0030*/ 	.short	0x0001
        /*0032*/ 	.short	0x0008
        /*0034*/ 	.byte	0x00, 0xf5, 0x21, 0x00


	//----- nvinfo : EIATTR_KPARAM_INFO
	.align		4
.L_19:
        /*0038*/ 	.byte	0x04, 0x17
        /*003a*/ 	.short	(.L_21 - .L_20)
.L_20:
        /*003c*/ 	.word	0x00000000
        /*0040*/ 	.short	0x0000
        /*0042*/ 	.short	0x0000
        /*0044*/ 	.byte	0x00, 0xf5, 0x21, 0x00


	//----- nvinfo : EIATTR_SPARSE_MMA_MASK
	.align		4
.L_21:
        /*0048*/ 	.byte	0x03, 0x50
        /*004a*/ 	.short	0x0000


	//----- nvinfo : EIATTR_MAXREG_COUNT
	.align		4
        /*004c*/ 	.byte	0x03, 0x1b
        /*004e*/ 	.short	0x00ff


	//----- nvinfo : EIATTR_NUM_BARRIERS
	.align		4
        /*0050*/ 	.byte	0x02, 0x4c
        /*0052*/ 	.byte	0x01
	.zero		1


	//----- nvinfo : EIATTR_MERCURY_ISA_VERSION
	.align		4
        /*0054*/ 	.byte	0x03, 0x5f
        /*0056*/ 	.short	0x0101


	//----- nvinfo : EIATTR_COOP_GROUP_MASK_REGIDS
	.align		4
        /*0058*/ 	.byte	0x04, 0x29
        /*005a*/ 	.short	(.L_23 - .L_22)


	//   ....[0]....
.L_22:
        /*005c*/ 	.word	0xffffffff


	//   ....[1]....
        /*0060*/ 	.word	0xffffffff


	//----- nvinfo : EIATTR_COOP_GROUP_INSTR_OFFSETS
	.align		4
.L_23:
        /*0064*/ 	.byte	0x04, 0x28
        /*0066*/ 	.short	(.L_25 - .L_24)


	//   ....[0]....
.L_24:
        /*0068*/ 	.word	0x00000300


	//   ....[1]....
        /*006c*/ 	.word	0x000009c0


	//----- nvinfo : EIATTR_VRC_CTA_INIT_COUNT
	.align		4
.L_25:
        /*0070*/ 	.byte	0x02, 0x4a
	.zero		1
	.zero		1


	//----- nvinfo : EIATTR_EXIT_INSTR_OFFSETS
	.align		4
        /*0074*/ 	.byte	0x04, 0x1c
        /*0076*/ 	.short	(.L_27 - .L_26)


	//   ....[0]....
.L_26:
        /*0078*/ 	.word	0x00000ad0


	//----- nvinfo : EIATTR_CBANK_PARAM_SIZE
	.align		4
.L_27:
        /*007c*/ 	.byte	0x03, 0x19
        /*007e*/ 	.short	0x001c


	//----- nvinfo : EIATTR_PARAM_CBANK
	.align		4
        /*0080*/ 	.byte	0x04, 0x0a
        /*0082*/ 	.short	(.L_29 - .L_28)
	.align		4
.L_28:
        /*0084*/ 	.word	index@(.nv.constant0._Z12matmul_dsmemPKfS0_Pfi)
        /*0088*/ 	.short	0x0380
        /*008a*/ 	.short	0x001c


	//----- nvinfo : EIATTR_SW_WAR
	.align		4
.L_29:
        /*008c*/ 	.byte	0x04, 0x36
        /*008e*/ 	.short	(.L_31 - .L_30)
.L_30:
        /*0090*/ 	.word	0x00000008
.L_31:


//--------------------- .nv.info._Z12matmul_tiledPKfS0_Pfi --------------------------
	.section	.nv.info._Z12matmul_tiledPKfS0_Pfi,"",@"SHT_CUDA_INFO"
	.sectionflags	@""
	.align	4


	//----- nvinfo : EIATTR_CUDA_API_VERSION
	.align		4
        /*0000*/ 	.byte	0x04, 0x37
        /*0002*/ 	.short	(.L_33 - .L_32)
.L_32:
        /*0004*/ 	.word	0x00000082


	//----- nvinfo : EIATTR_KPARAM_INFO
	.align		4
.L_33:
        /*0008*/ 	.byte	0x04, 0x17
        /*000a*/ 	.short	(.L_35 - .L_34)
.L_34:
        /*000c*/ 	.word	0x00000000
        /*0010*/ 	.short	0x0003
        /*0012*/ 	.short	0x0018
        /*0014*/ 	.byte	0x00, 0xf0, 0x11, 0x00


	//----- nvinfo : EIATTR_KPARAM_INFO
	.align		4
.L_35:
        /*0018*/ 	.byte	0x04, 0x17
        /*001a*/ 	.short	(.L_37 - .L_36)
.L_36:
        /*001c*/ 	.word	0x00000000
        /*0020*/ 	.short	0x0002
        /*0022*/ 	.short	0x0010
        /*0024*/ 	.byte	0x00, 0xf5, 0x21, 0x00


	//----- nvinfo : EIATTR_KPARAM_INFO
	.align		4
.L_37:
        /*0028*/ 	.byte	0x04, 0x17
        /*002a*/ 	.short	(.L_39 - .L_38)
.L_38:
        /*002c*/ 	.word	0x00000000
        /*0030*/ 	.short	0x0001
        /*0032*/ 	.short	0x0008
        /*0034*/ 	.byte	0x00, 0xf5, 0x21, 0x00


	//----- nvinfo : EIATTR_KPARAM_INFO
	.align		4
.L_39:
        /*0038*/ 	.byte	0x04, 0x17
        /*003a*/ 	.short	(.L_41 - .L_40)
.L_40:
        /*003c*/ 	.word	0x00000000
        /*0040*/ 	.short	0x0000
        /*0042*/ 	.short	0x0000
        /*0044*/ 	.byte	0x00, 0xf5, 0x21, 0x00


	//----- nvinfo : EIATTR_SPARSE_MMA_MASK
	.align		4
.L_41:
        /*0048*/ 	.byte	0x03, 0x50
        /*004a*/ 	.short	0x0000


	//----- nvinfo : EIATTR_MAXREG_COUNT
	.align		4
        /*004c*/ 	.byte	0x03, 0x1b
        /*004e*/ 	.short	0x00ff


	//----- nvinfo : EIATTR_NUM_BARRIERS
	.align		4
        /*0050*/ 	.byte	0x02, 0x4c
        /*0052*/ 	.byte	0x01
	.zero		1


	//----- nvinfo : EIATTR_MERCURY_ISA_VERSION
	.align		4
        /*0054*/ 	.byte	0x03, 0x5f
        /*0056*/ 	.short	0x0101


	//----- nvinfo : EIATTR_VRC_CTA_INIT_COUNT
	.align		4
        /*0058*/ 	.byte	0x02, 0x4a
	.zero		1
	.zero		1


	//----- nvinfo : EIATTR_EXIT_INSTR_OFFSETS
	.align		4
        /*005c*/ 	.byte	0x04, 0x1c
        /*005e*/ 	.short	(.L_43 - .L_42)


	//   ....[0]....
.L_42:
        /*0060*/ 	.word	0x00000750


	//----- nvinfo : EIATTR_CBANK_PARAM_SIZE
	.align		4
.L_43:
        /*0064*/ 	.byte	0x03, 0x19
        /*0066*/ 	.short	0x001c


	//----- nvinfo : EIATTR_PARAM_CBANK
	.align		4
        /*0068*/ 	.byte	0x04, 0x0a
        /*006a*/ 	.short	(.L_45 - .L_44)
	.align		4
.L_44:
        /*006c*/ 	.word	index@(.nv.constant0._Z12matmul_tiledPKfS0_Pfi)
        /*0070*/ 	.short	0x0380
        /*0072*/ 	.short	0x001c


	//----- nvinfo : EIATTR_SW_WAR
	.align		4
.L_45:
        /*0074*/ 	.byte	0x04, 0x36
        /*0076*/ 	.short	(.L_47 - .L_46)
.L_46:
        /*0078*/ 	.word	0x00000008
.L_47:


//--------------------- .nv.callgraph             --------------------------
	.section	.nv.callgraph,"",@"SHT_CUDA_CALLGRAPH"
	.align	4
	.sectionentsize	8
	.align		4
        /*0000*/ 	.word	0x00000000
	.align		4
        /*0004*/ 	.word	0xffffffff
	.align		4
        /*0008*/ 	.word	0x00000000
	.align		4
        /*000c*/ 	.word	0xfffffffe
	.align		4
        /*0010*/ 	.word	0x00000000
	.align		4
        /*0014*/ 	.word	0xfffffffd
	.align		4
        /*0018*/ 	.word	0x00000000
	.align		4
        /*001c*/ 	.word	0xfffffffc


//--------------------- .text._Z12matmul_dsmemPKfS0_Pfi --------------------------
	.section	.text._Z12matmul_dsmemPKfS0_Pfi,"ax",@progbits
	.align	128
        .global         _Z12matmul_dsmemPKfS0_Pfi
        .type           _Z12matmul_dsmemPKfS0_Pfi,@function
        .size           _Z12matmul_dsmemPKfS0_Pfi,(.L_x_14 - _Z12matmul_dsmemPKfS0_Pfi)
        .other          _Z12matmul_dsmemPKfS0_Pfi,@"STO_CUDA_ENTRY STV_DEFAULT"
_Z12matmul_dsmemPKfS0_Pfi:
.text._Z12matmul_dsmemPKfS0_Pfi:
[----:B------:R-:W-:Y:S01]  /*0000*/  LDC R1, c[0x0][0x37c] ;  /* 0x0000df00ff017b82 */ /* 0x000fe20000000800 */
[----:B------:R-:W0:Y:S01]  /*0010*/  LDCU UR4, c[0x0][0x398] ;  /* 0x00007300ff0477ac */ /* 0x000e220008000800 */
[----:B------:R-:W1:Y:S01]  /*0020*/  S2R R6, SR_CTAID.Y ;  /* 0x0000000000067919 */ /* 0x000e620000002600 */
[----:B------:R-:W-:Y:S01]  /*0030*/  HFMA2 R13, -RZ, RZ, 0, 0 ;  /* 0x00000000ff0d7431 */ /* 0x000fe200000001ff */
[----:B------:R-:W2:Y:S01]  /*0040*/  LDCU.64 UR6, c[0x0][0x358] ;  /* 0x00006b00ff0677ac */ /* 0x000ea20008000a00 */
[----:B------:R-:W1:Y:S01]  /*0050*/  S2R R11, SR_TID.Y ;  /* 0x00000000000b7919 */ /* 0x000e620000002200 */
[----:B------:R-:W3:Y:S01]  /*0060*/  S2R R0, SR_CTAID.X ;  /* 0x0000000000007919 */ /* 0x000ee20000002500 */
[----:B------:R-:W4:Y:S01]  /*0070*/  S2R R7, SR_TID.X ;  /* 0x0000000000077919 */ /* 0x000f220000002100 */
[----:B0-----:R-:W-:-:S04]  /*0080*/  MOV R14, UR4 ;  /* 0x00000004000e7c02 */ /* 0x001fc80008000f00 */
[----:B------:R-:W-:Y:S02]  /*0090*/  ISETP.GE.AND P0, PT, R14, 0x1, PT ;  /* 0x000000010e00780c */ /* 0x000fe40003f06270 */
[----:B-1----:R-:W-:-:S11]  /*00a0*/  LEA R6, R6, R11, 0x5 ;  /* 0x0000000b06067211 */ /* 0x002fd600078e28ff */
[----:B--23--:R-:W-:Y:S05]  /*00b0*/  @!P0 BRA `(.L_x_0) ;  /* 0x0000000800708947 */ /* 0x00cfea0003800000 */
[----:B------:R-:W0:Y:S01]  /*00c0*/  S2R R13, SR_CgaCtaId ;  /* 0x00000000000d7919 */ /* 0x000e220000008800 */
[----:B------:R-:W-:Y:S01]  /*00d0*/  MOV R2, 0x400 ;  /* 0x0000040000027802 */ /* 0x000fe20000000f00 */
[----:B------:R-:W1:Y:S01]  /*00e0*/  LDC R8, c[0x0][0x398] ;  /* 0x0000e600ff087b82 */ /* 0x000e620000000800 */
[----:B------:R-:W-:Y:S01]  /*00f0*/  UMOV UR4, URZ ;  /* 0x000000ff00047c82 */ /* 0x000fe20008000000 */
[----:B------:R-:W2:Y:S01]  /*0100*/  S2R R9, SR_SWINHI ;  /* 0x0000000000097919 */ /* 0x000ea20000002f00 */
[----:B0-----:R-:W-:-:S05]  /*0110*/  LEA R12, R13, R2, 0x18 ;  /* 0x000000020d0c7211 */ /* 0x001fca00078ec0ff */
[----:B------:R-:W0:Y:S01]  /*0120*/  LDC.64 R2, c[0x0][0x388] ;  /* 0x0000e200ff027b82 */ /* 0x000e220000000a00 */
[----:B------:R-:W-:Y:S02]  /*0130*/  ISETP.NE.AND P0, PT, R13, RZ, PT ;  /* 0x000000ff0d00720c */ /* 0x000fe40003f05270 */
[----:B------:R-:W-:Y:S02]  /*0140*/  MOV R4, R12 ;  /* 0x0000000c00047202 */ /* 0x000fe40000000f00 */
[----:B--2---:R-:W-:Y:S02]  /*0150*/  MOV R5, R9 ;  /* 0x0000000900057202 */ /* 0x004fe40000000f00 */
[C---:B------:R-:W-:Y:S01]  /*0160*/  SHF.L.U32 R9, R11.reuse, 0x5, RZ ;  /* 0x000000050b097819 */ /* 0x040fe200000006ff */
[----:B----4-:R-:W-:Y:S01]  /*0170*/  IMAD R11, R11, R14, R7 ;  /* 0x0000000e0b0b7224 */ /* 0x010fe200078e0207 */
[----:B------:R-:W-:Y:S02]  /*0180*/  PRMT R4, RZ, 0x654, R4 ;  /* 0x00000654ff047816 */ /* 0x000fe40000000004 */
[----:B------:R-:W-:-:S02]  /*0190*/  MOV R5, R5 ;  /* 0x0000000500057202 */ /* 0x000fc40000000f00 */
[C---:B------:R-:W-:Y:S02]  /*01a0*/  IADD3 R10, PT, PT, R9.reuse, R7, RZ ;  /* 0x00000007090a7210 */ /* 0x040fe40007ffe0ff */
[----:B------:R-:W-:Y:S01]  /*01b0*/  MOV R13, RZ ;  /* 0x000000ff000d7202 */ /* 0x000fe20000000f00 */
[----:B------:R-:W-:Y:S01]  /*01c0*/  IMAD.WIDE.U32 R4, R9, 0x4, R4 ;  /* 0x0000000409047825 */ /* 0x000fe200078e0004 */
[----:B------:R-:W-:Y:S02]  /*01d0*/  LEA R10, R10, R12, 0x2 ;  /* 0x0000000c0a0a7211 */ /* 0x000fe400078e10ff */
[----:B------:R-:W-:Y:S01]  /*01e0*/  LEA R11, R0, R11, 0x5 ;  /* 0x0000000b000b7211 */ /* 0x000fe200078e28ff */
[----:B------:R-:W-:Y:S01]  /*01f0*/  IMAD R9, R6, R14, R7 ;  /* 0x0000000e06097224 */ /* 0x000fe200078e0207 */
[----:B-1----:R-:W-:-:S07]  /*0200*/  LEA R12, R7, R12, 0x2 ;  /* 0x0000000c070c7211 */ /* 0x002fce00078e10ff */
.L_x_9:
[----:B------:R-:W1:Y:S01]  /*0210*/  @!P0 LDC.64 R14, c[0x0][0x380] ;  /* 0x0000e000ff0e8b82 */ /* 0x000e620000000a00 */
[----:B0-----:R-:W-:-:S06]  /*0220*/  IMAD.WIDE.U32 R16, R11, 0x4, R2 ;  /* 0x000000040b107825 */ /* 0x001fcc00078e0002 */
[----:B------:R-:W2:Y:S01]  /*0230*/  LDG.E.CONSTANT R17, desc[UR6][R16.64] ;  /* 0x0000000610117981 */ /* 0x000ea2000c1e9900 */
[----:B-1----:R-:W-:-:S06]  /*0240*/  @!P0 IMAD.WIDE.U32 R14, R9, 0x4, R14 ;  /* 0x00000004090e8825 */ /* 0x002fcc00078e000e */
[----:B------:R-:W3:Y:S01]  /*0250*/  @!P0 LDG.E.CONSTANT R15, desc[UR6][R14.64] ;  /* 0x000000060e0f8981 */ /* 0x000ee2000c1e9900 */
[----:B------:R-:W0:Y:S02]  /*0260*/  LDCU UR5, c[0x0][0x36c] ;  /* 0x00006d80ff0577ac */ /* 0x000e240008000800 */
[----:B0-----:R-:W-:Y:S01]  /*0270*/  UISETP.EQ.U32.AND UP0, UPT, UR5, 0x1, UPT ;  /* 0x000000010500788c */ /* 0x001fe2000bf02070 */
[----:B--2---:R0:W-:Y:S04]  /*0280*/  STS [R10+0x1000], R17 ;  /* 0x001000110a007388 */ /* 0x0041e80000000800 */
[----:B---3--:R0:W-:Y:S04]  /*0290*/  @!P0 STS [R10], R15 ;  /* 0x0000000f0a008388 */ /* 0x0081e80000000800 */
[----:B------:R-:W-:Y:S05]  /*02a0*/  BRA.U !UP0, `(.L_x_1) ;  /* 0x0000000108147547 */ /* 0x000fea000b800000 */
[----:B------:R-:W-:Y:S06]  /*02b0*/  MEMBAR.ALL.GPU ;  /* 0x0000000000007992 */ /* 0x000fec000000a000 */
[----:B------:R-:W-:-:S00]  /*02c0*/  ERRBAR ;  /* 0x00000000000079ab */ /* 0x000fc00000000000 */
[----:B------:R-:W-:Y:S08]  /*02d0*/  CGAERRBAR ;  /* 0x00000000000075ab */ /* 0x000ff00000000000 */
[----:B------:R-:W-:Y:S01]  /*02e0*/  UCGABAR_ARV ;  /* 0x00000000000079c7 */ /* 0x000fe20008000000 */
[----:B------:R-:W-:Y:S05]  /*02f0*/  BRA `(.L_x_2) ;  /* 0x0000000000047947 */ /* 0x000fea0003800000 */
.L_x_1:
[----:B------:R-:W-:Y:S01]  /*0300*/  NOP ;  /* 0x0000000000007918 */ /* 0x000fe20000000000 */
.L_x_2:
[----:B------:R-:W-:Y:S05]  /*0310*/  BRA.U !UP0, `(.L_x_3) ;  /* 0x00000001080c7547 */ /* 0x000fea000b800000 */
[----:B------:R-:W-:Y:S01]  /*0320*/  UCGABAR_WAIT ;  /* 0x0000000000007dc7 */ /* 0x000fe20008000000 */
[----:B------:R-:W-:Y:S01]  /*0330*/  CCTL.IVALL ;  /* 0x00000000ff00798f */ /* 0x000fe20002000000 */
[----:B------:R-:W-:Y:S05]  /*0340*/  BRA `(.L_x_4) ;  /* 0x0000000000047947 */ /* 0x000fea0003800000 */
.L_x_3:
[----:B------:R-:W-:Y:S06]  /*0350*/  BAR.SYNC.DEFER_BLOCKING 0x0 ;  /* 0x0000000000007b1d */ /* 0x000fec0000010000 */
.L_x_4:
[----:B------:R-:W2:Y:S04]  /*0360*/  LD.E R22, desc[UR6][R4.64] ;  /* 0x0000000604167980 */ /* 0x000ea8000c101900 */
[----:B------:R-:W3:Y:S04]  /*0370*/  LD.E R24, desc[UR6][R4.64+0x4] ;  /* 0x0000040604187980 */ /* 0x000ee8000c101900 */
[----:B------:R-:W4:Y:S04]  /*0380*/  LD.E R20, desc[UR6][R4.64+0x8] ;  /* 0x0000080604147980 */ /* 0x000f28000c101900 */
[----:B------:R-:W5:Y:S04]  /*0390*/  LD.E R21, desc[UR6][R4.64+0xc] ;  /* 0x00000c0604157980 */ /* 0x000f68000c101900 */
[----:B------:R-:W5:Y:S04]  /*03a0*/  LD.E R14, desc[UR6][R4.64+0x10] ;  /* 0x00001006040e7980 */ /* 0x000f68000c101900 */
[----:B------:R-:W5:Y:S04]  /*03b0*/  LD.E R16, desc[UR6][R4.64+0x14] ;  /* 0x0000140604107980 */ /* 0x000f68000c101900 */
[----:B0-----:R-:W5:Y:S04]  /*03c0*/  LD.E R15, desc[UR6][R4.64+0x18] ;  /* 0x00001806040f7980 */ /* 0x001f68000c101900 */
[----:B------:R-:W5:Y:S04]  /*03d0*/  LD.E R17, desc[UR6][R4.64+0x1c] ;  /* 0x00001c0604117980 */ /* 0x000f68000c101900 */
[----:B------:R-:W5:Y:S04]  /*03e0*/  LD.E R18, desc[UR6][R4.64+0x20] ;  /* 0x0000200604127980 */ /* 0x000f68000c101900 */
[----:B------:R-:W2:Y:S04]  /*03f0*/  LDS R23, [R12+0x1000] ;  /* 0x001000000c177984 */ /* 0x000ea80000000800 */
[----:B------:R-:W3:Y:S04]  /*0400*/  LDS R25, [R12+0x1080] ;  /* 0x001080000c197984 */ /* 0x000ee80000000800 */
[----:B------:R-:W5:Y:S04]  /*0410*/  LD.E R19, desc[UR6][R4.64+0x24] ;  /* 0x0000240604137980 */ /* 0x000f68000c101900 */
[----:B------:R-:W4:Y:S04]  /*0420*/  LDS R26, [R12+0x1100] ;  /* 0x001100000c1a7984 */ /* 0x000f280000000800 */
[----:B------:R-:W-:Y:S01]  /*0430*/  LDS R27, [R12+0x1500] ;  /* 0x001500000c1b7984 */ /* 0x000fe20000000800 */
[----:B--2---:R-:W-:-:S03]  /*0440*/  FFMA R13, R22, R23, R13 ;  /* 0x00000017160d7223 */ /* 0x004fc6000000000d */
[----:B------:R-:W2:Y:S01]  /*0450*/  LD.E R23, desc[UR6][R4.64+0x28] ;  /* 0x0000280604177980 */ /* 0x000ea2000c101900 */
[----:B---3--:R-:W-:-:S03]  /*0460*/  FFMA R25, R24, R25, R13 ;  /* 0x0000001918197223 */ /* 0x008fc6000000000d */
[----:B------:R-:W5:Y:S04]  /*0470*/  LDS R22, [R12+0x1180] ;  /* 0x001180000c167984 */ /* 0x000f680000000800 */
[----:B------:R-:W0:Y:S04]  /*0480*/  LDS R13, [R12+0x1200] ;  /* 0x001200000c0d7984 */ /* 0x000e280000000800 */
[----:B------:R-:W3:Y:S01]  /*0490*/  LD.E R24, desc[UR6][R4.64+0x2c] ;  /* 0x00002c0604187980 */ /* 0x000ee2000c101900 */
[----:B----4-:R-:W-:-:S03]  /*04a0*/  FFMA R26, R20, R26, R25 ;  /* 0x0000001a141a7223 */ /* 0x010fc60000000019 */
[----:B------:R-:W4:Y:S04]  /*04b0*/  LD.E R20, desc[UR6][R4.64+0x30] ;  /* 0x0000300604147980 */ /* 0x000f28000c101900 */
[----:B------:R-:W1:Y:S01]  /*04c0*/  LDS R25, [R12+0x1280] ;  /* 0x001280000c197984 */ /* 0x000e620000000800 */
[----:B-----5:R-:W-:-:S03]  /*04d0*/  FFMA R21, R21, R22, R26 ;  /* 0x0000001615157223 */ /* 0x020fc6000000001a */
[----:B------:R-:W5:Y:S01]  /*04e0*/  LD.E R22, desc[UR6][R4.64+0x34] ;  /* 0x0000340604167980 */ /* 0x000f62000c101900 */
[----:B0-----:R-:W-:-:S03]  /*04f0*/  FFMA R13, R14, R13, R21 ;  /* 0x0000000d0e0d7223 */ /* 0x001fc60000000015 */
[----:B------:R-:W5:Y:S04]  /*0500*/  LD.E R21, desc[UR6][R4.64+0x38] ;  /* 0x0000380604157980 */ /* 0x000f68000c101900 */
[----:B------:R-:W0:Y:S04]  /*0510*/  LDS R26, [R12+0x1300] ;  /* 0x001300000c1a7984 */ /* 0x000e280000000800 */
[----:B------:R-:W5:Y:S01]  /*0520*/  LD.E R14, desc[UR6][R4.64+0x3c] ;  /* 0x00003c06040e7980 */ /* 0x000f62000c101900 */
[----:B-1----:R-:W-:-:S03]  /*0530*/  FFMA R16, R16, R25, R13 ;  /* 0x0000001910107223 */ /* 0x002fc6000000000d */
[----:B------:R-:W5:Y:S04]  /*0540*/  LD.E R13, desc[UR6][R4.64+0x40] ;  /* 0x00004006040d7980 */ /* 0x000f68000c101900 */
[----:B------:R-:W1:Y:S01]  /*0550*/  LDS R25, [R12+0x1380] ;  /* 0x001380000c197984 */ /* 0x000e620000000800 */
[----:B0-----:R-:W-:-:S03]  /*0560*/  FFMA R26, R15, R26, R16 ;  /* 0x0000001a0f1a7223 */ /* 0x001fc60000000010 */
[----:B------:R-:W5:Y:S04]  /*0570*/  LD.E R15, desc[UR6][R4.64+0x44] ;  /* 0x00004406040f7980 */ /* 0x000f68000c101900 */
[----:B------:R-:W5:Y:S01]  /*0580*/  LD.E R16, desc[UR6][R4.64+0x48] ;  /* 0x0000480604107980 */ /* 0x000f62000c101900 */
[----:B-1----:R-:W-:-:S03]  /*0590*/  FFMA R25, R17, R25, R26 ;  /* 0x0000001911197223 */ /* 0x002fc6000000001a */
[----:B------:R-:W5:Y:S04]  /*05a0*/  LD.E R17, desc[UR6][R4.64+0x4c] ;  /* 0x00004c0604117980 */ /* 0x000f68000c101900 */
[----:B------:R-:W0:Y:S02]  /*05b0*/  LDS R26, [R12+0x1400] ;  /* 0x001400000c1a7984 */ /* 0x000e240000000800 */
[----:B0-----:R-:W-:Y:S02]  /*05c0*/  FFMA R18, R18, R26, R25 ;  /* 0x0000001a12127223 */ /* 0x001fe40000000019 */
[----:B------:R-:W0:Y:S02]  /*05d0*/  LDS R25, [R12+0x1480] ;  /* 0x001480000c197984 */ /* 0x000e240000000800 */
[----:B0-----:R-:W-:-:S02]  /*05e0*/  FFMA R26, R19, R25, R18 ;  /* 0x00000019131a7223 */ /* 0x001fc40000000012 */
[----:B------:R-:W3:Y:S04]  /*05f0*/  LDS R19, [R12+0x1580] ;  /* 0x001580000c137984 */ /* 0x000ee80000000800 */
[----:B------:R-:W5:Y:S04]  /*0600*/  LD.E R18, desc[UR6][R4.64+0x50] ;  /* 0x0000500604127980 */ /* 0x000f68000c101900 */
[----:B------:R-:W4:Y:S01]  /*0610*/  LDS R25, [R12+0x1600] ;  /* 0x001600000c197984 */ /* 0x000f220000000800 */
[----:B--2---:R-:W-:-:S03]  /*0620*/  FFMA R27, R23, R27, R26 ;  /* 0x0000001b171b7223 */ /* 0x004fc6000000001a */
[----:B------:R-:W5:Y:S01]  /*0630*/  LDS R23, [R12+0x1680] ;  /* 0x001680000c177984 */ /* 0x000f620000000800 */
[----:B---3--:R-:W-:-:S03]  /*0640*/  FFMA R27, R24, R19, R27 ;  /* 0x00000013181b7223 */ /* 0x008fc6000000001b */
[----:B------:R-:W0:Y:S01]  /*0650*/  LDS R24, [R12+0x1700] ;  /* 0x001700000c187984 */ /* 0x000e220000000800 */
[----:B----4-:R-:W-:-:S03]  /*0660*/  FFMA R27, R20, R25, R27 ;  /* 0x00000019141b7223 */ /* 0x010fc6000000001b */
[----:B------:R-:W2:Y:S04]  /*0670*/  LD.E R19, desc[UR6][R4.64+0x54] ;  /* 0x0000540604137980 */ /* 0x000ea8000c101900 */
[----:B------:R-:W1:Y:S04]  /*0680*/  LDS R25, [R12+0x1780] ;  /* 0x001780000c197984 */ /* 0x000e680000000800 */
[----:B------:R-:W3:Y:S01]  /*0690*/  LD.E R20, desc[UR6][R4.64+0x58] ;  /* 0x0000580604147980 */ /* 0x000ee2000c101900 */
[----:B-----5:R-:W-:-:S03]  /*06a0*/  FFMA R26, R22, R23, R27 ;  /* 0x00000017161a7223 */ /* 0x020fc6000000001b */
[----:B------:R-:W4:Y:S01]  /*06b0*/  LDS R22, [R12+0x1800] ;  /* 0x001800000c167984 */ /* 0x000f220000000800 */
[----:B0-----:R-:W-:-:S03]  /*06c0*/  FFMA R23, R21, R24, R26 ;  /* 0x0000001815177223 */ /* 0x001fc6000000001a */
[----:B------:R-:W5:Y:S04]  /*06d0*/  LD.E R21, desc[UR6][R4.64+0x5c] ;  /* 0x00005c0604157980 */ /* 0x000f68000c101900 */
[----:B------:R-:W0:Y:S01]  /*06e0*/  LDS R24, [R12+0x1880] ;  /* 0x001880000c187984 */ /* 0x000e220000000800 */
[----:B-1----:R-:W-:-:S03]  /*06f0*/  FFMA R26, R14, R25, R23 ;  /* 0x000000190e1a7223 */ /* 0x002fc60000000017 */
[----:B------:R-:W5:Y:S04]  /*0700*/  LD.E R14, desc[UR6][R4.64+0x60] ;  /* 0x00006006040e7980 */ /* 0x000f68000c101900 */
[----:B------:R-:W1:Y:S04]  /*0710*/  LDS R25, [R12+0x1900] ;  /* 0x001900000c197984 */ /* 0x000e680000000800 */
[----:B------:R-:W5:Y:S01]  /*0720*/  LD.E R23, desc[UR6][R4.64+0x6c] ;  /* 0x00006c0604177980 */ /* 0x000f62000c101900 */
[----:B----4-:R-:W-:-:S03]  /*0730*/  FFMA R28, R13, R22, R26 ;  /* 0x000000160d1c7223 */ /* 0x010fc6000000001a */
[----:B------:R-:W4:Y:S04]  /*0740*/  LDS R26, [R12+0x1980] ;  /* 0x001980000c1a7984 */ /* 0x000f280000000800 */
[----:B------:R-:W5:Y:S04]  /*0750*/  LD.E R13, desc[UR6][R4.64+0x64] ;  /* 0x00006406040d7980 */ /* 0x000f68000c101900 */
[----:B------:R-:W5:Y:S01]  /*0760*/  LD.E R22, desc[UR6][R4.64+0x68] ;  /* 0x0000680604167980 */ /* 0x000f62000c101900 */
[----:B0-----:R-:W-:-:S03]  /*0770*/  FFMA R27, R15, R24, R28 ;  /* 0x000000180f1b7223 */ /* 0x001fc6000000001c */
[----:B------:R-:W5:Y:S04]  /*0780*/  LD.E R15, desc[UR6][R4.64+0x70] ;  /* 0x00007006040f7980 */ /* 0x000f68000c101900 */
[----:B------:R-:W5:Y:S01]  /*0790*/  LD.E R24, desc[UR6][R4.64+0x74] ;  /* 0x0000740604187980 */ /* 0x000f62000c101900 */
[----:B-1----:R-:W-:-:S03]  /*07a0*/  FFMA R28, R16, R25, R27 ;  /* 0x00000019101c7223 */ /* 0x002fc6000000001b */
[----:B------:R-:W5:Y:S04]  /*07b0*/  LD.E R16, desc[UR6][R4.64+0x78] ;  /* 0x0000780604107980 */ /* 0x000f68000c101900 */
[----:B------:R-:W-:Y:S01]  /*07c0*/  LDS R27, [R12+0x1b80] ;  /* 0x001b80000c1b7984 */ /* 0x000fe20000000800 */
[----:B----4-:R-:W-:-:S03]  /*07d0*/  FFMA R25, R17, R26, R28 ;  /* 0x0000001a11197223 */ /* 0x010fc6000000001c */
[----:B------:R-:W4:Y:S04]  /*07e0*/  LD.E R17, desc[UR6][R4.64+0x7c] ;  /* 0x00007c0604117980 */ /* 0x000f28000c101900 */
[----:B------:R-:W0:Y:S02]  /*07f0*/  LDS R26, [R12+0x1a00] ;  /* 0x001a00000c1a7984 */ /* 0x000e240000000800 */
[----:B0-----:R-:W-:Y:S02]  /*0800*/  FFMA R18, R18, R26, R25 ;  /* 0x0000001a12127223 */ /* 0x001fe40000000019 */
[----:B------:R-:W2:Y:S04]  /*0810*/  LDS R25, [R12+0x1a80] ;  /* 0x001a80000c197984 */ /* 0x000ea80000000800 */
[----:B------:R-:W3:Y:S01]  /*0820*/  LDS R26, [R12+0x1b00] ;  /* 0x001b00000c1a7984 */ /* 0x000ee20000000800 */
[----:B--2---:R-:W-:-:S03]  /*0830*/  FFMA R25, R19, R25, R18 ;  /* 0x0000001913197223 */ /* 0x004fc60000000012 */
[----:B------:R-:W0:Y:S04]  /*0840*/  LDS R19, [R12+0x1c00] ;  /* 0x001c00000c137984 */ /* 0x000e280000000800 */
[----:B------:R-:W1:Y:S01]  /*0850*/  LDS R18, [R12+0x1c80] ;  /* 0x001c80000c127984 */ /* 0x000e620000000800 */
[----:B---3--:R-:W-:-:S03]  /*0860*/  FFMA R20, R20, R26, R25 ;  /* 0x0000001a14147223 */ /* 0x008fc60000000019 */
[----:B------:R-:W2:Y:S04]  /*0870*/  LDS R25, [R12+0x1d00] ;  /* 0x001d00000c197984 */ /* 0x000ea80000000800 */
[----:B------:R-:W3:Y:S01]  /*0880*/  LDS R26, [R12+0x1d80] ;  /* 0x001d80000c1a7984 */ /* 0x000ee20000000800 */
[----:B-----5:R-:W-:-:S03]  /*0890*/  FFMA R21, R21, R27, R20 ;  /* 0x0000001b15157223 */ /* 0x020fc60000000014 */
[----:B------:R-:W5:Y:S01]  /*08a0*/  LDS R20, [R12+0x1e00] ;  /* 0x001e00000c147984 */ /* 0x000f620000000800 */
[----:B0-----:R-:W-:-:S03]  /*08b0*/  FFMA R14, R14, R19, R21 ;  /* 0x000000130e0e7223 */ /* 0x001fc60000000015 */
[----:B------:R-:W0:Y:S04]  /*08c0*/  LDS R21, [R12+0x1e80] ;  /* 0x001e80000c157984 */ /* 0x000e280000000800 */
[----:B------:R-:W0:Y:S01]  /*08d0*/  LDS R19, [R12+0x1f00] ;  /* 0x001f00000c137984 */ /* 0x000e220000000800 */
[----:B-1----:R-:W-:-:S03]  /*08e0*/  FFMA R13, R13, R18, R14 ;  /* 0x000000120d0d7223 */ /* 0x002fc6000000000e */
[----:B------:R-:W4:Y:S01]  /*08f0*/  LDS R14, [R12+0x1f80] ;  /* 0x001f80000c0e7984 */ /* 0x000f220000000800 */
[----:B--2---:R-:W-:-:S04]  /*0900*/  FFMA R22, R22, R25, R13 ;  /* 0x0000001916167223 */ /* 0x004fc8000000000d */
[----:B---3--:R-:W-:-:S04]  /*0910*/  FFMA R22, R23, R26, R22 ;  /* 0x0000001a17167223 */ /* 0x008fc80000000016 */
[----:B-----5:R-:W-:-:S04]  /*0920*/  FFMA R15, R15, R20, R22 ;  /* 0x000000140f0f7223 */ /* 0x020fc80000000016 */
[----:B0-----:R-:W-:-:S04]  /*0930*/  FFMA R15, R24, R21, R15 ;  /* 0x00000015180f7223 */ /* 0x001fc8000000000f */
[----:B------:R-:W-:-:S04]  /*0940*/  FFMA R16, R16, R19, R15 ;  /* 0x0000001310107223 */ /* 0x000fc8000000000f */
[----:B----4-:R-:W-:Y:S01]  /*0950*/  FFMA R13, R17, R14, R16 ;  /* 0x0000000e110d7223 */ /* 0x010fe20000000010 */
[----:B------:R-:W-:Y:S06]  /*0960*/  BRA.U !UP0, `(.L_x_5) ;  /* 0x0000000108147547 */ /* 0x000fec000b800000 */
[----:B------:R-:W-:Y:S06]  /*0970*/  MEMBAR.ALL.GPU ;  /* 0x0000000000007992 */ /* 0x000fec000000a000 */
[----:B------:R-:W-:-:S00]  /*0980*/  ERRBAR ;  /* 0x00000000000079ab */ /* 0x000fc00000000000 */
[----:B------:R-:W-:Y:S08]  /*0990*/  CGAERRBAR ;  /* 0x00000000000075ab */ /* 0x000ff00000000000 */
[----:B------:R-:W-:Y:S01]  /*09a0*/  UCGABAR_ARV ;  /* 0x00000000000079c7 */ /* 0x000fe20008000000 */
[----:B------:R-:W-:Y:S05]  /*09b0*/  BRA `(.L_x_6) ;  /* 0x0000000000047947 */ /* 0x000fea0003800000 */
.L_x_5:
[----:B------:R-:W-:Y:S01]  /*09c0*/  NOP ;  /* 0x0000000000007918 */ /* 0x000fe20000000000 */
.L_x_6:
[----:B------:R-:W-:Y:S05]  /*09d0*/  BRA.U !UP0, `(.L_x_7) ;  /* 0x00000001080c7547 */ /* 0x000fea000b800000 */
[----:B------:R-:W-:Y:S01]  /*09e0*/  UCGABAR_WAIT ;  /* 0x0000000000007dc7 */ /* 0x000fe20008000000 */
[----:B------:R-:W-:Y:S01]  /*09f0*/  CCTL.IVALL ;  /* 0x00000000ff00798f */ /* 0x000fe20002000000 */
[----:B------:R-:W-:Y:S05]  /*0a00*/  BRA `(.L_x_8) ;  /* 0x0000000000047947 */ /* 0x000fea0003800000 */
.L_x_7:
[----:B------:R-:W-:Y:S06]  /*0a10*/  BAR.SYNC.DEFER_BLOCKING 0x0 ;  /* 0x0000000000007b1d */ /* 0x000fec0000010000 */
.L_x_8:
[----:B------:R-:W-:Y:S01]  /*0a20*/  UIADD3 UR4, UPT, UPT, UR4, 0x20, URZ ;  /* 0x0000002004047890 */ /* 0x000fe2000fffe0ff */
[----:B------:R-:W-:Y:S02]  /*0a30*/  MOV R14, R8 ;  /* 0x00000008000e7202 */ /* 0x000fe40000000f00 */
[----:B------:R-:W-:Y:S02]  /*0a40*/  IADD3 R9, PT, PT, R9, 0x20, RZ ;  /* 0x0000002009097810 */ /* 0x000fe40007ffe0ff */
[C---:B------:R-:W-:Y:S02]  /*0a50*/  LEA R11, R14.reuse, R11, 0x5 ;  /* 0x0000000b0e0b7211 */ /* 0x040fe400078e28ff */
[----:B------:R-:W-:-:S13]  /*0a60*/  ISETP.LE.AND P1, PT, R14, UR4, PT ;  /* 0x000000040e007c0c */ /* 0x000fda000bf23270 */
[----:B------:R-:W-:Y:S05]  /*0a70*/  @!P1 BRA `(.L_x_9) ;  /* 0xfffffff400e49947 */ /* 0x000fea000383ffff */
.L_x_0:
[----:B------:R-:W0:Y:S01]  /*0a80*/  LDC.64 R2, c[0x0][0x390] ;  /* 0x0000e400ff027b82 */ /* 0x000e220000000a00 */
[----:B----4-:R-:W-:-:S05]  /*0a90*/  LEA R7, R0, R7, 0x5 ;  /* 0x0000000700077211 */ /* 0x010fca00078e28ff */
[----:B------:R-:W-:-:S04]  /*0aa0*/  IMAD R7, R6, R14, R7 ;  /* 0x0000000e06077224 */ /* 0x000fc800078e0207 */
[----:B0-----:R-:W-:-:S05]  /*0ab0*/  IMAD.WIDE R2, R7, 0x4, R2 ;  /* 0x0000000407027825 */ /* 0x001fca00078e0202 */
[----:B------:R-:W-:Y:S01]  /*0ac0*/  STG.E desc[UR6][R2.64], R13 ;  /* 0x0000000d02007986 */ /* 0x000fe2000c101906 */
[----:B------:R-:W-:Y:S05]  /*0ad0*/  EXIT ;  /* 0x000000000000794d */ /* 0x000fea0003800000 */
.L_x_10:
[----:B------:R-:W-:-:S00]  /*0ae0*/  BRA `(.L_x_10) ;  /* 0xfffffffc00fc7947 */ /* 0x000fc0000383ffff */
[----:B------:R-:W-:-:S00]  /*0af0*/  NOP ;  /* 0x0000000000007918 */ /* 0x000fc00000000000 */
        /* <DEDUP_REMOVED lines=8> */
.L_x_14:


//--------------------- .text._Z12matmul_tiledPKfS0_Pfi --------------------------
	.section	.text._Z12matmul_tiledPKfS0_Pfi,"ax",@progbits
	.align	128
        .global         _Z12matmul_tiledPKfS0_Pfi
        .type           _Z12matmul_tiledPKfS0_Pfi,@function
        .size           _Z12matmul_tiledPKfS0_Pfi,(.L_x_15 - _Z12matmul_tiledPKfS0_Pfi)
        .other          _Z12matmul_tiledPKfS0_Pfi,@"STO_CUDA_ENTRY STV_DEFAULT"
_Z12matmul_tiledPKfS0_Pfi:
.text._Z12matmul_tiledPKfS0_Pfi:
[----:B------:R-:W-:Y:S01]  /*0000*/  LDC R1, c[0x0][0x37c] ;  /* 0x0000df00ff017b82 */ /* 0x000fe20000000800 */
[----:B------:R-:W0:Y:S07]  /*0010*/  S2R R3, SR_CTAID.Y ;  /* 0x0000000000037919 */ /* 0x000e2e0000002600 */
[----:B------:R-:W1:Y:S01]  /*0020*/  LDC R0, c[0x0][0x398] ;  /* 0x0000e600ff007b82 */ /* 0x000e620000000800 */
[----:B------:R-:W2:Y:S01]  /*0030*/  LDCU.64 UR8, c[0x0][0x358] ;  /* 0x00006b00ff0877ac */ /* 0x000ea20008000a00 */
[----:B------:R-:W-:Y:S01]  /*0040*/  HFMA2 R11, -RZ, RZ, 0, 0 ;  /* 0x00000000ff0b7431 */ /* 0x000fe200000001ff */
[----:B------:R-:W0:Y:S01]  /*0050*/  S2R R9, SR_TID.Y ;  /* 0x0000000000097919 */ /* 0x000e220000002200 */
[----:B------:R-:W3:Y:S04]  /*0060*/  S2R R4, SR_CTAID.X ;  /* 0x0000000000047919 */ /* 0x000ee80000002500 */
[----:B------:R-:W4:Y:S01]  /*0070*/  LDC.64 R20, c[0x0][0x390] ;  /* 0x0000e400ff147b82 */ /* 0x000f220000000a00 */
[----:B------:R-:W3:Y:S01]  /*0080*/  S2R R6, SR_TID.X ;  /* 0x0000000000067919 */ /* 0x000ee20000002100 */
[----:B-1----:R-:W-:-:S02]  /*0090*/  ISETP.GE.AND P0, PT, R0, 0x1, PT ;  /* 0x000000010000780c */ /* 0x002fc40003f06270 */
[----:B0-----:R-:W-:Y:S02]  /*00a0*/  LEA R3, R3, R9, 0x5 ;  /* 0x0000000903037211 */ /* 0x001fe400078e28ff */
[----:B---3--:R-:W-:-:S05]  /*00b0*/  LEA R2, R4, R6, 0x5 ;  /* 0x0000000604027211 */ /* 0x008fca00078e28ff */
[----:B------:R-:W-:-:S04]  /*00c0*/  IMAD R5, R3, R0, R2 ;  /* 0x0000000003057224 */ /* 0x000fc800078e0202 */
[----:B----4-:R-:W-:Y:S01]  /*00d0*/  IMAD.WIDE R20, R5, 0x4, R20 ;  /* 0x0000000405147825 */ /* 0x010fe200078e0214 */
[----:B--2---:R-:W-:Y:S06]  /*00e0*/  @!P0 BRA `(.L_x_11) ;  /* 0x0000000400948947 */ /* 0x004fec0003800000 */
[----:B------:R-:W0:Y:S01]  /*00f0*/  S2UR UR6, SR_CgaCtaId ;  /* 0x00000000000679c3 */ /* 0x000e220000008800 */
[----:B------:R-:W-:Y:S01]  /*0100*/  UMOV UR4, 0x400 ;  /* 0x0000040000047882 */ /* 0x000fe20000000000 */
[-CC-:B------:R-:W-:Y:S01]  /*0110*/  IMAD R5, R9, R0.reuse, R6.reuse ;  /* 0x0000000009057224 */ /* 0x180fe200078e0206 */
[----:B------:R-:W-:Y:S01]  /*0120*/  UIADD3 UR5, UPT, UPT, UR4, 0x1000, URZ ;  /* 0x0000100004057890 */ /* 0x000fe2000fffe0ff */
[----:B------:R-:W-:Y:S01]  /*0130*/  IMAD R2, R3, R0, R6 ;  /* 0x0000000003027224 */ /* 0x000fe200078e0206 */
[----:B------:R-:W-:Y:S02]  /*0140*/  MOV R11, RZ ;  /* 0x000000ff000b7202 */ /* 0x000fe40000000f00 */
[----:B------:R-:W-:Y:S01]  /*0150*/  LEA R5, R4, R5, 0x5 ;  /* 0x0000000504057211 */ /* 0x000fe200078e28ff */
[----:B------:R-:W1:Y:S08]  /*0160*/  LDC.64 R18, c[0x0][0x380] ;  /* 0x0000e000ff127b82 */ /* 0x000e700000000a00 */
[----:B------:R-:W2:Y:S01]  /*0170*/  LDC.64 R16, c[0x0][0x388] ;  /* 0x0000e200ff107b82 */ /* 0x000ea20000000a00 */
[----:B0-----:R-:W-:-:S02]  /*0180*/  ULEA UR4, UR6, UR4, 0x18 ;  /* 0x0000000406047291 */ /* 0x001fc4000f8ec0ff */
[----:B------:R-:W-:-:S04]  /*0190*/  ULEA UR5, UR6, UR5, 0x18 ;  /* 0x0000000506057291 */ /* 0x000fc8000f8ec0ff */
[C---:B------:R-:W-:Y:S01]  /*01a0*/  LEA R7, R9.reuse, UR4, 0x7 ;  /* 0x0000000409077c11 */ /* 0x040fe2000f8e38ff */
[----:B------:R-:W-:Y:S01]  /*01b0*/  UMOV UR4, URZ ;  /* 0x000000ff00047c82 */ /* 0x000fe20008000000 */
[C---:B------:R-:W-:Y:S02]  /*01c0*/  LEA R4, R6.reuse, UR5, 0x2 ;  /* 0x0000000506047c11 */ /* 0x040fe4000f8e10ff */
[----:B------:R-:W-:Y:S02]  /*01d0*/  LEA R6, R6, R7, 0x2 ;  /* 0x0000000706067211 */ /* 0x000fe400078e10ff */
[----:B------:R-:W-:-:S07]  /*01e0*/  LEA R3, R9, R4, 0x7 ;  /* 0x0000000409037211 */ /* 0x000fce00078e38ff */
.L_x_12:
[----:B-1----:R-:W-:-:S04]  /*01f0*/  IMAD.WIDE.U32 R8, R2, 0x4, R18 ;  /* 0x0000000402087825 */ /* 0x002fc800078e0012 */
[----:B--2---:R-:W-:Y:S01]  /*0200*/  IMAD.WIDE.U32 R26, R5, 0x4, R16 ;  /* 0x00000004051a7825 */ /* 0x004fe200078e0010 */
[----:B------:R-:W2:Y:S05]  /*0210*/  LDG.E.CONSTANT R29, desc[UR8][R8.64] ;  /* 0x00000008081d7981 */ /* 0x000eaa000c1e9900 */
[----:B------:R-:W3:Y:S01]  /*0220*/  LDG.E.CONSTANT R26, desc[UR8][R26.64] ;  /* 0x000000081a1a7981 */ /* 0x000ee2000c1e9900 */
[----:B------:R-:W-:Y:S01]  /*0230*/  UIADD3 UR4, UPT, UPT, UR4, 0x20, URZ ;  /* 0x0000002004047890 */ /* 0x000fe2000fffe0ff */
[----:B------:R-:W-:Y:S02]  /*0240*/  IADD3 R2, PT, PT, R2, 0x20, RZ ;  /* 0x0000002002027810 */ /* 0x000fe40007ffe0ff */
[----:B------:R-:W-:-:S03]  /*0250*/  LEA R5, R0, R5, 0x5 ;  /* 0x0000000500057211 */ /* 0x000fc600078e28ff */
[----:B------:R-:W-:Y:S01]  /*0260*/  ISETP.LE.AND P0, PT, R0, UR4, PT ;  /* 0x0000000400007c0c */ /* 0x000fe2000bf03270 */
[----:B--2---:R-:W-:Y:S04]  /*0270*/  STS [R6], R29 ;  /* 0x0000001d06007388 */ /* 0x004fe80000000800 */
[----:B---3--:R-:W-:Y:S01]  /*0280*/  STS [R3], R26 ;  /* 0x0000001a03007388 */ /* 0x008fe20000000800 */
[----:B------:R-:W-:Y:S06]  /*0290*/  BAR.SYNC.DEFER_BLOCKING 0x0 ;  /* 0x0000000000007b1d */ /* 0x000fec0000010000 */
[----:B------:R-:W-:Y:S04]  /*02a0*/  LDS R10, [R4] ;  /* 0x00000000040a7984 */ /* 0x000fe80000000800 */
[----:B------:R-:W0:Y:S04]  /*02b0*/  LDS.128 R12, [R7] ;  /* 0x00000000070c7984 */ /* 0x000e280000000c00 */
[----:B------:R-:W1:Y:S04]  /*02c0*/  LDS R22, [R4+0x80] ;  /* 0x0000800004167984 */ /* 0x000e680000000800 */
[----:B------:R-:W2:Y:S04]  /*02d0*/  LDS R23, [R4+0x100] ;  /* 0x0001000004177984 */ /* 0x000ea80000000800 */
[----:B------:R-:W3:Y:S04]  /*02e0*/  LDS R24, [R4+0x180] ;  /* 0x0001800004187984 */ /* 0x000ee80000000800 */
[----:B------:R-:W-:Y:S04]  /*02f0*/  LDS R25, [R4+0x200] ;  /* 0x0002000004197984 */ /* 0x000fe80000000800 */
[----:B------:R-:W-:Y:S01]  /*0300*/  LDS R26, [R4+0xb80] ;  /* 0x000b8000041a7984 */ /* 0x000fe20000000800 */
[----:B0-----:R-:W-:-:S03]  /*0310*/  FFMA R12, R12, R10, R11 ;  /* 0x0000000a0c0c7223 */ /* 0x001fc6000000000b */
[----:B------:R-:W0:Y:S01]  /*0320*/  LDS.128 R8, [R7+0x10] ;  /* 0x0000100007087984 */ /* 0x000e220000000c00 */
[----:B-1----:R-:W-:-:S03]  /*0330*/  FFMA R12, R22, R13, R12 ;  /* 0x0000000d160c7223 */ /* 0x002fc6000000000c */
[----:B------:R-:W1:Y:S01]  /*0340*/  LDS R22, [R4+0x280] ;  /* 0x0002800004167984 */ /* 0x000e620000000800 */
[----:B--2---:R-:W-:-:S03]  /*0350*/  FFMA R13, R23, R14, R12 ;  /* 0x0000000e170d7223 */ /* 0x004fc6000000000c */
[----:B------:R-:W2:Y:S01]  /*0360*/  LDS R23, [R4+0x300] ;  /* 0x0003000004177984 */ /* 0x000ea20000000800 */
[----:B---3--:R-:W-:-:S03]  /*0370*/  FFMA R13, R24, R15, R13 ;  /* 0x0000000f180d7223 */ /* 0x008fc6000000000d */
[----:B------:R-:W3:Y:S01]  /*0380*/  LDS R24, [R4+0x380] ;  /* 0x0003800004187984 */ /* 0x000ee20000000800 */
[----:B0-----:R-:W-:-:S03]  /*0390*/  FFMA R27, R8, R25, R13 ;  /* 0x00000019081b7223 */ /* 0x001fc6000000000d */
[----:B------:R-:W-:Y:S01]  /*03a0*/  LDS R25, [R4+0x400] ;  /* 0x0004000004197984 */ /* 0x000fe20000000800 */
[----:B-1----:R-:W-:-:S03]  /*03b0*/  FFMA R8, R22, R9, R27 ;  /* 0x0000000916087223 */ /* 0x002fc6000000001b */
[----:B------:R-:W0:Y:S01]  /*03c0*/  LDS.128 R12, [R7+0x20] ;  /* 0x00002000070c7984 */ /* 0x000e220000000c00 */
[----:B--2---:R-:W-:-:S03]  /*03d0*/  FFMA R9, R23, R10, R8 ;  /* 0x0000000a17097223 */ /* 0x004fc60000000008 */
[----:B------:R-:W1:Y:S01]  /*03e0*/  LDS R22, [R4+0x480] ;  /* 0x0004800004167984 */ /* 0x000e620000000800 */
[----:B---3--:R-:W-:-:S03]  /*03f0*/  FFMA R9, R24, R11, R9 ;  /* 0x0000000b18097223 */ /* 0x008fc60000000009 */
[----:B------:R-:W2:Y:S04]  /*0400*/  LDS R23, [R4+0x500] ;  /* 0x0005000004177984 */ /* 0x000ea80000000800 */
        /* <DEDUP_REMOVED lines=27> */
[----:B------:R-:W-:Y:S01]  /*05c0*/  LDS R24, [R4+0xc80] ;  /* 0x000c800004187984 */ /* 0x000fe20000000800 */
[----:B0-----:R-:W-:-:S03]  /*05d0*/  FFMA R27, R8, R25, R13 ;  /* 0x00000019081b7223 */ /* 0x001fc6000000000d */
[----:B------:R-:W-:Y:S01]  /*05e0*/  LDS R25, [R4+0xc00] ;  /* 0x000c000004197984 */ /* 0x000fe20000000800 */
[----:B-1----:R-:W-:-:S03]  /*05f0*/  FFMA R22, R22, R9, R27 ;  /* 0x0000000916167223 */ /* 0x002fc6000000001b */
[----:B------:R-:W0:Y:S01]  /*0600*/  LDS.128 R12, [R7+0x60] ;  /* 0x00006000070c7984 */ /* 0x000e220000000c00 */
[----:B--2---:R-:W-:-:S03]  /*0610*/  FFMA R9, R23, R10, R22 ;  /* 0x0000000a17097223 */ /* 0x004fc60000000016 */
[----:B------:R-:W1:Y:S01]  /*0620*/  LDS R23, [R4+0xd00] ;  /* 0x000d000004177984 */ /* 0x000e620000000800 */
[----:B------:R-:W-:-:S03]  /*0630*/  FFMA R9, R26, R11, R9 ;  /* 0x0000000b1a097223 */ /* 0x000fc60000000009 */
[----:B------:R-:W2:Y:S01]  /*0640*/  LDS R22, [R4+0xd80] ;  /* 0x000d800004167984 */ /* 0x000ea20000000800 */
[----:B0-----:R-:W-:-:S03]  /*0650*/  FFMA R27, R12, R25, R9 ;  /* 0x000000190c1b7223 */ /* 0x001fc60000000009 */
[----:B------:R-:W-:Y:S01]  /*0660*/  LDS R25, [R4+0xe00] ;  /* 0x000e000004197984 */ /* 0x000fe20000000800 */
[----:B------:R-:W-:-:S03]  /*0670*/  FFMA R24, R24, R13, R27 ;  /* 0x0000000d18187223 */ /* 0x000fc6000000001b */
[----:B------:R-:W0:Y:S01]  /*0680*/  LDS.128 R8, [R7+0x70] ;  /* 0x0000700007087984 */ /* 0x000e220000000c00 */
[----:B-1----:R-:W-:-:S03]  /*0690*/  FFMA R23, R23, R14, R24 ;  /* 0x0000000e17177223 */ /* 0x002fc60000000018 */
[----:B------:R-:W1:Y:S01]  /*06a0*/  LDS R27, [R4+0xe80] ;  /* 0x000e8000041b7984 */ /* 0x000e620000000800 */
[----:B--2---:R-:W-:-:S03]  /*06b0*/  FFMA R15, R22, R15, R23 ;  /* 0x0000000f160f7223 */ /* 0x004fc60000000017 */
[----:B------:R-:W2:Y:S04]  /*06c0*/  LDS R13, [R4+0xf00] ;  /* 0x000f0000040d7984 */ /* 0x000ea80000000800 */
[----:B------:R-:W3:Y:S01]  /*06d0*/  LDS R12, [R4+0xf80] ;  /* 0x000f8000040c7984 */ /* 0x000ee20000000800 */
[----:B0-----:R-:W-:-:S04]  /*06e0*/  FFMA R8, R8, R25, R15 ;  /* 0x0000001908087223 */ /* 0x001fc8000000000f */
[----:B-1----:R-:W-:-:S04]  /*06f0*/  FFMA R8, R27, R9, R8 ;  /* 0x000000091b087223 */ /* 0x002fc80000000008 */
[----:B--2---:R-:W-:-:S04]  /*0700*/  FFMA R13, R13, R10, R8 ;  /* 0x0000000a0d0d7223 */ /* 0x004fc80000000008 */
[----:B---3--:R-:W-:Y:S01]  /*0710*/  FFMA R11, R12, R11, R13 ;  /* 0x0000000b0c0b7223 */ /* 0x008fe2000000000d */
[----:B------:R-:W-:Y:S06]  /*0720*/  BAR.SYNC.DEFER_BLOCKING 0x0 ;  /* 0x0000000000007b1d */ /* 0x000fec0000010000 */
[----:B------:R-:W-:Y:S05]  /*0730*/  @!P0 BRA `(.L_x_12) ;  /* 0xfffffff800ac8947 */ /* 0x000fea000383ffff */
.L_x_11:
[----:B------:R-:W-:Y:S01]  /*0740*/  STG.E desc[UR8][R20.64], R11 ;  /* 0x0000000b14007986 */ /* 0x000fe2000c101908 */
[----:B------:R-:W-:Y:S05]  /*0750*/  EXIT ;  /* 0x000000000000794d */ /* 0x000fea0003800000 */
.L_x_13:
        /* <DEDUP_REMOVED lines=10> */
.L_x_15:


//--------------------- .nv.shared._Z12matmul_dsmemPKfS0_Pfi --------------------------
	.section	.nv.shared._Z12matmul_dsmemPKfS0_Pfi,"aw",@nobits
	.sectionflags	@""
	.align	16
	.zero		1024


//--------------------- .nv.shared.reserved.0     --------------------------
	.section	.nv.shared.reserved.0,"aw",@nobits
	.weak		__nv_reservedSMEM_offset_0_alias
	.size		__nv_reservedSMEM_offset_0_alias, 0, 64
	.other		__nv_reservedSMEM_offset_0_alias,@"STO_CUDA_RESERVED_SHARED STV_DEFAULT"
__nv_reservedSMEM_offset_0_alias:
	.zero		0
	.zero		64


//--------------------- .nv.shared._Z12matmul_tiledPKfS0_Pfi --------------------------
	.section	.nv.shared._Z12matmul_tiledPKfS0_Pfi,"aw",@nobits
	.sectionflags	@""
	.align	16
.nv.shared._Z12matmul_tiledPKfS0_Pfi:
	.zero		9216


//--------------------- .nv.constant0._Z12matmul_dsmemPKfS0_Pfi --------------------------
	.section	.nv.constant0._Z12matmul_dsmemPKfS0_Pfi,"a",@progbits
	.sectionflags	@""
	.align	4
.nv.constant0._Z12matmul_dsmemPKfS0_Pfi:
	.zero		924


//--------------------- .nv.constant0._Z12matmul_tiledPKfS0_Pfi --------------------------
	.section	.nv.constant0._Z12matmul_tiledPKfS0_Pfi,"a",@progbits
	.sectionflags	@""
	.align	4
.nv.constant0._Z12matmul_tiledPKfS0_Pfi:
	.zero		924


//--------------------- SYMBOLS --------------------------

	.type		.nv.reservedSmem.offset0,@object
	.size		.nv.reservedSmem.offset0,0x4
	.type		.nv.reservedSmem.cap,@object
	.size		.nv.reservedSmem.cap,0x4
